//
// Generated by NVIDIA NVVM Compiler
//
// Compiler Build ID: CL-36424714
// Cuda compilation tools, release 13.0, V13.0.88
// Based on NVVM 20.0.0
//

.version 9.0
.target sm_100
.address_size 64

	// .globl	_Z10sumVectorsPiS_S_i

.visible .entry _Z10sumVectorsPiS_S_i(
	.param .u64 .ptr .align 1 _Z10sumVectorsPiS_S_i_param_0,
	.param .u64 .ptr .align 1 _Z10sumVectorsPiS_S_i_param_1,
	.param .u64 .ptr .align 1 _Z10sumVectorsPiS_S_i_param_2,
	.param .u32 _Z10sumVectorsPiS_S_i_param_3
)
{
	.reg .pred 	%p<2>;
	.reg .b32 	%r<21>;
	.reg .b64 	%rd<11>;

	ld.param.u64 	%rd1, [_Z10sumVectorsPiS_S_i_param_0];
	ld.param.u64 	%rd2, [_Z10sumVectorsPiS_S_i_param_1];
	ld.param.u64 	%rd3, [_Z10sumVectorsPiS_S_i_param_2];
	ld.param.u32 	%r2, [_Z10sumVectorsPiS_S_i_param_3];
	mov.u32 	%r3, %tid.x;
	mov.u32 	%r4, %tid.y;
	mov.u32 	%r5, %ntid.x;
	mov.u32 	%r6, %ntid.y;
	mov.u32 	%r7, %tid.z;
	mov.u32 	%r8, %ctaid.x;
	mov.u32 	%r9, %ctaid.y;
	mov.u32 	%r10, %nctaid.x;
	mov.u32 	%r11, %ctaid.z;
	mov.u32 	%r12, %nctaid.y;
	mad.lo.s32 	%r13, %r12, %r11, %r9;
	mad.lo.s32 	%r14, %r13, %r10, %r8;
	mov.u32 	%r15, %ntid.z;
	mad.lo.s32 	%r16, %r14, %r15, %r7;
	mad.lo.s32 	%r17, %r16, %r6, %r4;
	mad.lo.s32 	%r1, %r17, %r5, %r3;
	setp.ge.s32 	%p1, %r1, %r2;
	@%p1 bra 	$L__BB0_2;
	cvta.to.global.u64 	%rd4, %rd1;
	cvta.to.global.u64 	%rd5, %rd2;
	cvta.to.global.u64 	%rd6, %rd3;
	mul.wide.s32 	%rd7, %r1, 4;
	add.s64 	%rd8, %rd4, %rd7;
	ld.global.u32 	%r18, [%rd8];
	add.s64 	%rd9, %rd5, %rd7;
	ld.global.u32 	%r19, [%rd9];
	add.s32 	%r20, %r19, %r18;
	add.s64 	%rd10, %rd6, %rd7;
	st.global.u32 	[%rd10], %r20;
$L__BB0_2:
	ret;

}


// ===== COMPILED SASS (sm_100) =====

	.target	sm_100

	.elftype	@"ET_EXEC"


//--------------------- .note.nv.tkinfo           --------------------------
	.section	.note.nv.tkinfo,"",@"SHT_NOTE"
	.sectionflags	@"SHF_NOTE_NV_TKINFO"
	.tkinfo
        /*0018*/ 	.word	0x00000002
        /*0030*/ 	.string	""
        /*0030*/ 	.string	"ptxas"
        /*0030*/ 	.string	"Cuda compilation tools, release 13.0, V13.0.88"
        /*0030*/ 	.string	"Build cuda_13.0.r13.0/compiler.36424714_0"
        /*0030*/ 	.string	"-arch sm_100 -m 64 "



//--------------------- .note.nv.cuinfo           --------------------------
	.section	.note.nv.cuinfo,"",@"SHT_NOTE"
	.sectionflags	@"SHF_NOTE_NV_CUINFO"
        /*0018*/ 	.short	0x0002
        /*001a*/ 	.short	0x0064
        /*001c*/ 	.short	0x0082
	.zero		2


//--------------------- .nv.info                  --------------------------
	.section	.nv.info,"",@"SHT_CUDA_INFO"
	.align	4


	//----- nvinfo : EIATTR_REGCOUNT
	.align		4
        /*0000*/ 	.byte	0x04, 0x2f
        /*0002*/ 	.short	(.L_1 - .L_0)
	.align		4
.L_0:
        /*0004*/ 	.word	index@(_Z10sumVectorsPiS_S_i)
        /*0008*/ 	.word	0x0000000c


	//----- nvinfo : EIATTR_FRAME_SIZE
	.align		4
.L_1:
        /*000c*/ 	.byte	0x04, 0x11
        /*000e*/ 	.short	(.L_3 - .L_2)
	.align		4
.L_2:
        /*0010*/ 	.word	index@(_Z10sumVectorsPiS_S_i)
        /*0014*/ 	.word	0x00000000


	//----- nvinfo : EIATTR_MIN_STACK_SIZE
	.align		4
.L_3:
        /*0018*/ 	.byte	0x04, 0x12
        /*001a*/ 	.short	(.L_5 - .L_4)
	.align		4
.L_4:
        /*001c*/ 	.word	index@(_Z10sumVectorsPiS_S_i)
        /*0020*/ 	.word	0x00000000
.L_5:


//--------------------- .nv.compat                --------------------------
	.section	.nv.compat,"",@"SHT_CUDA_COMPAT_INFO"
	.align	4
        /*0000*/ 	.byte	0x02, 0x09, 0x00, 0x00, 0x02, 0x02, 0x01, 0x00, 0x02, 0x05, 0x05, 0x00, 0x03, 0x07, 0x01, 0x01
        /*0010*/ 	.byte	0x02, 0x03, 0x00, 0x00, 0x02, 0x06, 0x01, 0x00, 0x04, 0x0b, 0x08, 0x00, 0x09, 0x00, 0x00, 0x00
        /*0020*/ 	.byte	0x00, 0x00, 0x00, 0x00


//--------------------- .nv.info._Z10sumVectorsPiS_S_i --------------------------
	.section	.nv.info._Z10sumVectorsPiS_S_i,"",@"SHT_CUDA_INFO"
	.sectionflags	@""
	.align	4


	//----- nvinfo : EIATTR_CUDA_API_VERSION
	.align		4
        /*0000*/ 	.byte	0x04, 0x37
        /*0002*/ 	.short	(.L_7 - .L_6)
.L_6:
        /*0004*/ 	.word	0x00000082


	//----- nvinfo : EIATTR_KPARAM_INFO
	.align		4
.L_7:
        /*0008*/ 	.byte	0x04, 0x17
        /*000a*/ 	.short	(.L_9 - .L_8)
.L_8:
        /*000c*/ 	.word	0x00000000
        /*0010*/ 	.short	0x0003
        /*0012*/ 	.short	0x0018
        /*0014*/ 	.byte	0x00, 0xf0, 0x11, 0x00


	//----- nvinfo : EIATTR_KPARAM_INFO
	.align		4
.L_9:
        /*0018*/ 	.byte	0x04, 0x17
        /*001a*/ 	.short	(.L_11 - .L_10)
.L_10:
        /*001c*/ 	.word	0x00000000
        /*0020*/ 	.short	0x0002
        /*0022*/ 	.short	0x0010
        /*0024*/ 	.byte	0x00, 0xf5, 0x21, 0x00


	//----- nvinfo : EIATTR_KPARAM_INFO
	.align		4
.L_11:
        /*0028*/ 	.byte	0x04, 0x17
        /*002a*/ 	.short	(.L_13 - .L_12)
.L_12:
        /*002c*/ 	.word	0x00000000
        /*0030*/ 	.short	0x0001
        /*0032*/ 	.short	0x0008
        /*0034*/ 	.byte	0x00, 0xf5, 0x21, 0x00


	//----- nvinfo : EIATTR_KPARAM_INFO
	.align		4
.L_13:
        /*0038*/ 	.byte	0x04, 0x17
        /*003a*/ 	.short	(.L_15 - .L_14)
.L_14:
        /*003c*/ 	.word	0x00000000
        /*0040*/ 	.short	0x0000
        /*0042*/ 	.short	0x0000
        /*0044*/ 	.byte	0x00, 0xf5, 0x21, 0x00


	//----- nvinfo : EIATTR_SPARSE_MMA_MASK
	.align		4
.L_15:
        /*0048*/ 	.byte	0x03, 0x50
        /*004a*/ 	.short	0x0000


	//----- nvinfo : EIATTR_MAXREG_COUNT
	.align		4
        /*004c*/ 	.byte	0x03, 0x1b
        /*004e*/ 	.short	0x00ff


	//----- nvinfo : EIATTR_MERCURY_ISA_VERSION
	.align		4
        /*0050*/ 	.byte	0x03, 0x5f
        /*0052*/ 	.short	0x0101


	//----- nvinfo : EIATTR_VRC_CTA_INIT_COUNT
	.align		4
        /*0054*/ 	.byte	0x02, 0x4a
	.zero		1
	.zero		1


	//----- nvinfo : EIATTR_EXIT_INSTR_OFFSETS
	.align		4
        /*0058*/ 	.byte	0x04, 0x1c
        /*005a*/ 	.short	(.L_17 - .L_16)


	//   ....[0]....
.L_16:
        /*005c*/ 	.word	0x00000130


	//   ....[1]....
        /*0060*/ 	.word	0x000001f0


	//----- nvinfo : EIATTR_CBANK_PARAM_SIZE
	.align		4
.L_17:
        /*0064*/ 	.byte	0x03, 0x19
        /*0066*/ 	.short	0x001c


	//----- nvinfo : EIATTR_PARAM_CBANK
	.align		4
        /*0068*/ 	.byte	0x04, 0x0a
        /*006a*/ 	.short	(.L_19 - .L_18)
	.align		4
.L_18:
        /*006c*/ 	.word	index@(.nv.constant0._Z10sumVectorsPiS_S_i)
        /*0070*/ 	.short	0x0380
        /*0072*/ 	.short	0x001c


	//----- nvinfo : EIATTR_SW_WAR
	.align		4
.L_19:
        /*0074*/ 	.byte	0x04, 0x36
        /*0076*/ 	.short	(.L_21 - .L_20)
.L_20:
        /*0078*/ 	.word	0x00000008
.L_21:


//--------------------- .nv.callgraph             --------------------------
	.section	.nv.callgraph,"",@"SHT_CUDA_CALLGRAPH"
	.align	4
	.sectionentsize	8
	.align		4
        /*0000*/ 	.word	0x00000000
	.align		4
        /*0004*/ 	.word	0xffffffff
	.align		4
        /*0008*/ 	.word	0x00000000
	.align		4
        /*000c*/ 	.word	0xfffffffe
	.align		4
        /*0010*/ 	.word	0x00000000
	.align		4
        /*0014*/ 	.word	0xfffffffd
	.align		4
        /*0018*/ 	.word	0x00000000
	.align		4
        /*001c*/ 	.word	0xfffffffc


//--------------------- .text._Z10sumVectorsPiS_S_i --------------------------
	.section	.text._Z10sumVectorsPiS_S_i,"ax",@progbits
	.align	128
        .global         _Z10sumVectorsPiS_S_i
        .type           _Z10sumVectorsPiS_S_i,@function
        .size           _Z10sumVectorsPiS_S_i,(.L_x_1 - _Z10sumVectorsPiS_S_i)
        .other          _Z10sumVectorsPiS_S_i,@"STO_CUDA_ENTRY STV_DEFAULT"
_Z10sumVectorsPiS_S_i:
.text._Z10sumVectorsPiS_S_i:
[----:B------:R-:W-:Y:S08]  /*0000*/  LDC R1, c[0x0][0x37c] ;  /* 0x0000df00ff017b82 */ /* 0x000ff00000000800 */
[----:B------:R-:W-:Y:S01]  /*0010*/  S2UR UR4, SR_CTAID.Y ;  /* 0x00000000000479c3 */ /* 0x000fe20000002600 */
[----:B------:R-:W0:Y:S01]  /*0020*/  S2R R0, SR_TID.Z ;  /* 0x0000000000007919 */ /* 0x000e220000002300 */
[----:B------:R-:W1:Y:S01]  /*0030*/  LDCU UR9, c[0x0][0x360] ;  /* 0x00006c00ff0977ac */ /* 0x000e620008000800 */
[----:B------:R-:W2:Y:S01]  /*0040*/  S2R R3, SR_TID.Y ;  /* 0x0000000000037919 */ /* 0x000ea20000002200 */
[----:B------:R-:W2:Y:S04]  /*0050*/  LDCU UR10, c[0x0][0x364] ;  /* 0x00006c80ff0a77ac */ /* 0x000ea80008000800 */
[----:B------:R-:W3:Y:S01]  /*0060*/  S2UR UR7, SR_CTAID.Z ;  /* 0x00000000000779c3 */ /* 0x000ee20000002700 */
[----:B------:R-:W1:Y:S01]  /*0070*/  S2R R9, SR_TID.X ;  /* 0x0000000000097919 */ /* 0x000e620000002100 */
[----:B------:R-:W4:Y:S01]  /*0080*/  LDCU UR6, c[0x0][0x370] ;  /* 0x00006e00ff0677ac */ /* 0x000f220008000800 */
[----:B------:R-:W3:Y:S05]  /*0090*/  LDCU UR8, c[0x0][0x374] ;  /* 0x00006e80ff0877ac */ /* 0x000eea0008000800 */
[----:B------:R-:W4:Y:S08]  /*00a0*/  S2UR UR5, SR_CTAID.X ;  /* 0x00000000000579c3 */ /* 0x000f300000002500 */
[----:B------:R-:W0:Y:S01]  /*00b0*/  LDC R5, c[0x0][0x368] ;  /* 0x0000da00ff057b82 */ /* 0x000e220000000800 */
[----:B---3--:R-:W-:-:S04]  /*00c0*/  UIMAD UR4, UR7, UR8, UR4 ;  /* 0x00000008070472a4 */ /* 0x008fc8000f8e0204 */
[----:B----4-:R-:W-:Y:S01]  /*00d0*/  UIMAD UR4, UR4, UR6, UR5 ;  /* 0x00000006040472a4 */ /* 0x010fe2000f8e0205 */
[----:B------:R-:W3:Y:S05]  /*00e0*/  LDCU UR5, c[0x0][0x398] ;  /* 0x00007300ff0577ac */ /* 0x000eea0008000800 */
[----:B0-----:R-:W-:-:S04]  /*00f0*/  IMAD R0, R5, UR4, R0 ;  /* 0x0000000405007c24 */ /* 0x001fc8000f8e0200 */
[----:B--2---:R-:W-:-:S04]  /*0100*/  IMAD R0, R0, UR10, R3 ;  /* 0x0000000a00007c24 */ /* 0x004fc8000f8e0203 */
[----:B-1----:R-:W-:-:S05]  /*0110*/  IMAD R9, R0, UR9, R9 ;  /* 0x0000000900097c24 */ /* 0x002fca000f8e0209 */
[----:B---3--:R-:W-:-:S13]  /*0120*/  ISETP.GE.AND P0, PT, R9, UR5, PT ;  /* 0x0000000509007c0c */ /* 0x008fda000bf06270 */
[----:B------:R-:W-:Y:S05]  /*0130*/  @P0 EXIT ;  /* 0x000000000000094d */ /* 0x000fea0003800000 */
[----:B------:R-:W0:Y:S01]  /*0140*/  LDC.64 R2, c[0x0][0x380] ;  /* 0x0000e000ff027b82 */ /* 0x000e220000000a00 */
[----:B------:R-:W1:Y:S07]  /*0150*/  LDCU.64 UR4, c[0x0][0x358] ;  /* 0x00006b00ff0477ac */ /* 0x000e6e0008000a00 */
[----:B------:R-:W2:Y:S08]  /*0160*/  LDC.64 R4, c[0x0][0x388] ;  /* 0x0000e200ff047b82 */ /* 0x000eb00000000a00 */
[----:B------:R-:W3:Y:S01]  /*0170*/  LDC.64 R6, c[0x0][0x390] ;  /* 0x0000e400ff067b82 */ /* 0x000ee20000000a00 */
[----:B0-----:R-:W-:-:S06]  /*0180*/  IMAD.WIDE R2, R9, 0x4, R2 ;  /* 0x0000000409027825 */ /* 0x001fcc00078e0202 */
[----:B-1----:R-:W4:Y:S01]  /*0190*/  LDG.E R2, desc[UR4][R2.64] ;  /* 0x0000000402027981 */ /* 0x002f22000c1e1900 */
[----:B--2---:R-:W-:-:S06]  /*01a0*/  IMAD.WIDE R4, R9, 0x4, R4 ;  /* 0x0000000409047825 */ /* 0x004fcc00078e0204 */
[----:B------:R-:W4:Y:S01]  /*01b0*/  LDG.E R5, desc[UR4][R4.64] ;  /* 0x0000000404057981 */ /* 0x000f22000c1e1900 */
[----:B---3--:R-:W-:Y:S01]  /*01c0*/  IMAD.WIDE R6, R9, 0x4, R6 ;  /* 0x0000000409067825 */ /* 0x008fe200078e0206 */
[----:B----4-:R-:W-:-:S05]  /*01d0*/  IADD3 R9, PT, PT, R2, R5, RZ ;  /* 0x0000000502097210 */ /* 0x010fca0007ffe0ff */
[----:B------:R-:W-:Y:S01]  /*01e0*/  STG.E desc[UR4][R6.64], R9 ;  /* 0x0000000906007986 */ /* 0x000fe2000c101904 */
[----:B------:R-:W-:Y:S05]  /*01f0*/  EXIT ;  /* 0x000000000000794d */ /* 0x000fea0003800000 */
.L_x_0:
[----:B------:R-:W-:-:S00]  /*0200*/  BRA `(.L_x_0) ;  /* 0xfffffffc00fc7947 */ /* 0x000fc0000383ffff */
[----:B------:R-:W-:-:S00]  /*0210*/  NOP ;  /* 0x0000000000007918 */ /* 0x000fc00000000000 */
        /* <DEDUP_REMOVED lines=14> */
.L_x_1:


//--------------------- .nv.shared.reserved.0     --------------------------
	.section	.nv.shared.reserved.0,"aw",@nobits
	.weak		__nv_reservedSMEM_offset_0_alias
	.size		__nv_reservedSMEM_offset_0_alias, 0, 64
	.other		__nv_reservedSMEM_offset_0_alias,@"STO_CUDA_RESERVED_SHARED STV_DEFAULT"
__nv_reservedSMEM_offset_0_alias:
	.zero		0
	.zero		64


//--------------------- .nv.constant0._Z10sumVectorsPiS_S_i --------------------------
	.section	.nv.constant0._Z10sumVectorsPiS_S_i,"a",@progbits
	.sectionflags	@""
	.align	4
.nv.constant0._Z10sumVectorsPiS_S_i:
	.zero		924


//--------------------- SYMBOLS --------------------------

	.type		.nv.reservedSmem.offset0,@object
	.size		.nv.reservedSmem.offset0,0x4
